//
// Generated by NVIDIA NVVM Compiler
//
// Compiler Build ID: CL-36424714
// Cuda compilation tools, release 13.0, V13.0.88
// Based on NVVM 20.0.0
//

.version 9.0
.target sm_100
.address_size 64

	// .globl	default_function_kernel

.visible .entry default_function_kernel(
	.param .u64 .ptr .align 1 default_function_kernel_param_0,
	.param .u64 .ptr .align 1 default_function_kernel_param_1
)
.maxntid 64
{
	.reg .pred 	%p<2>;
	.reg .b32 	%r<8>;
	.reg .b32 	%f<3>;
	.reg .b64 	%rd<8>;

	ld.param.u64 	%rd1, [default_function_kernel_param_0];
	ld.param.u64 	%rd2, [default_function_kernel_param_1];
	mov.u32 	%r1, %ctaid.x;
	shl.b32 	%r3, %r1, 5;
	mov.u32 	%r2, %tid.x;
	shr.u32 	%r4, %r2, 1;
	or.b32  	%r5, %r3, %r4;
	setp.gt.u32 	%p1, %r5, 2144;
	@%p1 bra 	$L__BB0_2;
	cvta.to.global.u64 	%rd3, %rd2;
	cvta.to.global.u64 	%rd4, %rd1;
	shl.b32 	%r6, %r1, 6;
	or.b32  	%r7, %r6, %r2;
	mul.wide.u32 	%rd5, %r7, 4;
	add.s64 	%rd6, %rd3, %rd5;
	ld.global.nc.f32 	%f1, [%rd6];
	cvt.rpi.f32.f32 	%f2, %f1;
	add.s64 	%rd7, %rd4, %rd5;
	st.global.f32 	[%rd7], %f2;
$L__BB0_2:
	ret;

}


// ===== COMPILED SASS (sm_100) =====

	.target	sm_100

	.elftype	@"ET_EXEC"


//--------------------- .note.nv.tkinfo           --------------------------
	.section	.note.nv.tkinfo,"",@"SHT_NOTE"
	.sectionflags	@"SHF_NOTE_NV_TKINFO"
	.tkinfo
        /*0018*/ 	.word	0x00000002
        /*0030*/ 	.string	""
        /*0030*/ 	.string	"ptxas"
        /*0030*/ 	.string	"Cuda compilation tools, release 13.0, V13.0.88"
        /*0030*/ 	.string	"Build cuda_13.0.r13.0/compiler.36424714_0"
        /*0030*/ 	.string	"-arch sm_100 -m 64 "



//--------------------- .note.nv.cuinfo           --------------------------
	.section	.note.nv.cuinfo,"",@"SHT_NOTE"
	.sectionflags	@"SHF_NOTE_NV_CUINFO"
        /*0018*/ 	.short	0x0002
        /*001a*/ 	.short	0x0064
        /*001c*/ 	.short	0x0082
	.zero		2


//--------------------- .nv.info                  --------------------------
	.section	.nv.info,"",@"SHT_CUDA_INFO"
	.align	4


	//----- nvinfo : EIATTR_REGCOUNT
	.align		4
        /*0000*/ 	.byte	0x04, 0x2f
        /*0002*/ 	.short	(.L_1 - .L_0)
	.align		4
.L_0:
        /*0004*/ 	.word	index@(default_function_kernel)
        /*0008*/ 	.word	0x0000000c


	//----- nvinfo : EIATTR_FRAME_SIZE
	.align		4
.L_1:
        /*000c*/ 	.byte	0x04, 0x11
        /*000e*/ 	.short	(.L_3 - .L_2)
	.align		4
.L_2:
        /*0010*/ 	.word	index@(default_function_kernel)
        /*0014*/ 	.word	0x00000000


	//----- nvinfo : EIATTR_MIN_STACK_SIZE
	.align		4
.L_3:
        /*0018*/ 	.byte	0x04, 0x12
        /*001a*/ 	.short	(.L_5 - .L_4)
	.align		4
.L_4:
        /*001c*/ 	.word	index@(default_function_kernel)
        /*0020*/ 	.word	0x00000000
.L_5:


//--------------------- .nv.compat                --------------------------
	.section	.nv.compat,"",@"SHT_CUDA_COMPAT_INFO"
	.align	4
        /*0000*/ 	.byte	0x02, 0x09, 0x00, 0x00, 0x02, 0x02, 0x01, 0x00, 0x02, 0x05, 0x05, 0x00, 0x03, 0x07, 0x01, 0x01
        /*0010*/ 	.byte	0x02, 0x03, 0x00, 0x00, 0x02, 0x06, 0x01, 0x00, 0x04, 0x0b, 0x08, 0x00, 0x09, 0x00, 0x00, 0x00
        /*0020*/ 	.byte	0x00, 0x00, 0x00, 0x00


//--------------------- .nv.info.default_function_kernel --------------------------
	.section	.nv.info.default_function_kernel,"",@"SHT_CUDA_INFO"
	.sectionflags	@""
	.align	4


	//----- nvinfo : EIATTR_CUDA_API_VERSION
	.align		4
        /*0000*/ 	.byte	0x04, 0x37
        /*0002*/ 	.short	(.L_7 - .L_6)
.L_6:
        /*0004*/ 	.word	0x00000082


	//----- nvinfo : EIATTR_KPARAM_INFO
	.align		4
.L_7:
        /*0008*/ 	.byte	0x04, 0x17
        /*000a*/ 	.short	(.L_9 - .L_8)
.L_8:
        /*000c*/ 	.word	0x00000000
        /*0010*/ 	.short	0x0001
        /*0012*/ 	.short	0x0008
        /*0014*/ 	.byte	0x00, 0xf5, 0x21, 0x00


	//----- nvinfo : EIATTR_KPARAM_INFO
	.align		4
.L_9:
        /*0018*/ 	.byte	0x04, 0x17
        /*001a*/ 	.short	(.L_11 - .L_10)
.L_10:
        /*001c*/ 	.word	0x00000000
        /*0020*/ 	.short	0x0000
        /*0022*/ 	.short	0x0000
        /*0024*/ 	.byte	0x00, 0xf5, 0x21, 0x00


	//----- nvinfo : EIATTR_SPARSE_MMA_MASK
	.align		4
.L_11:
        /*0028*/ 	.byte	0x03, 0x50
        /*002a*/ 	.short	0x0000


	//----- nvinfo : EIATTR_MAXREG_COUNT
	.align		4
        /*002c*/ 	.byte	0x03, 0x1b
        /*002e*/ 	.short	0x00ff


	//----- nvinfo : EIATTR_MERCURY_ISA_VERSION
	.align		4
        /*0030*/ 	.byte	0x03, 0x5f
        /*0032*/ 	.short	0x0101


	//----- nvinfo : EIATTR_VRC_CTA_INIT_COUNT
	.align		4
        /*0034*/ 	.byte	0x02, 0x4a
	.zero		1
	.zero		1


	//----- nvinfo : EIATTR_EXIT_INSTR_OFFSETS
	.align		4
        /*0038*/ 	.byte	0x04, 0x1c
        /*003a*/ 	.short	(.L_13 - .L_12)


	//   ....[0]....
.L_12:
        /*003c*/ 	.word	0x00000070


	//   ....[1]....
        /*0040*/ 	.word	0x00000120


	//----- nvinfo : EIATTR_MAX_THREADS
	.align		4
.L_13:
        /*0044*/ 	.byte	0x04, 0x05
        /*0046*/ 	.short	(.L_15 - .L_14)
.L_14:
        /*0048*/ 	.word	0x00000040
        /*004c*/ 	.word	0x00000001
        /*0050*/ 	.word	0x00000001


	//----- nvinfo : EIATTR_CBANK_PARAM_SIZE
	.align		4
.L_15:
        /*0054*/ 	.byte	0x03, 0x19
        /*0056*/ 	.short	0x0010


	//----- nvinfo : EIATTR_PARAM_CBANK
	.align		4
        /*0058*/ 	.byte	0x04, 0x0a
        /*005a*/ 	.short	(.L_17 - .L_16)
	.align		4
.L_16:
        /*005c*/ 	.word	index@(.nv.constant0.default_function_kernel)
        /*0060*/ 	.short	0x0380
        /*0062*/ 	.short	0x0010


	//----- nvinfo : EIATTR_SW_WAR
	.align		4
.L_17:
        /*0064*/ 	.byte	0x04, 0x36
        /*0066*/ 	.short	(.L_19 - .L_18)
.L_18:
        /*0068*/ 	.word	0x00000008
.L_19:


//--------------------- .nv.callgraph             --------------------------
	.section	.nv.callgraph,"",@"SHT_CUDA_CALLGRAPH"
	.align	4
	.sectionentsize	8
	.align		4
        /*0000*/ 	.word	0x00000000
	.align		4
        /*0004*/ 	.word	0xffffffff
	.align		4
        /*0008*/ 	.word	0x00000000
	.align		4
        /*000c*/ 	.word	0xfffffffe
	.align		4
        /*0010*/ 	.word	0x00000000
	.align		4
        /*0014*/ 	.word	0xfffffffd
	.align		4
        /*0018*/ 	.word	0x00000000
	.align		4
        /*001c*/ 	.word	0xfffffffc


//--------------------- .text.default_function_kernel --------------------------
	.section	.text.default_function_kernel,"ax",@progbits
	.align	128
        .global         default_function_kernel
        .type           default_function_kernel,@function
        .size           default_function_kernel,(.L_x_1 - default_function_kernel)
        .other          default_function_kernel,@"STO_CUDA_ENTRY STV_DEFAULT"
default_function_kernel:
.text.default_function_kernel:
[----:B------:R-:W-:Y:S01]  /*0000*/  LDC R1, c[0x0][0x37c] ;  /* 0x0000df00ff017b82 */ /* 0x000fe20000000800 */
[----:B------:R-:W0:Y:S07]  /*0010*/  S2R R7, SR_TID.X ;  /* 0x0000000000077919 */ /* 0x000e2e0000002100 */
[----:B------:R-:W1:Y:S02]  /*0020*/  S2UR UR5, SR_CTAID.X ;  /* 0x00000000000579c3 */ /* 0x000e640000002500 */
[----:B-1----:R-:W-:Y:S01]  /*0030*/  USHF.L.U32 UR4, UR5, 0x5, URZ ;  /* 0x0000000505047899 */ /* 0x002fe200080006ff */
[----:B0-----:R-:W-:-:S05]  /*0040*/  SHF.R.U32.HI R0, RZ, 0x1, R7 ;  /* 0x00000001ff007819 */ /* 0x001fca0000011607 */
[----:B------:R-:W-:-:S04]  /*0050*/  LOP3.LUT R0, R0, UR4, RZ, 0xfc, !PT ;  /* 0x0000000400007c12 */ /* 0x000fc8000f8efcff */
[----:B------:R-:W-:-:S13]  /*0060*/  ISETP.GT.U32.AND P0, PT, R0, 0x860, PT ;  /* 0x000008600000780c */ /* 0x000fda0003f04070 */
[----:B------:R-:W-:Y:S05]  /*0070*/  @P0 EXIT ;  /* 0x000000000000094d */ /* 0x000fea0003800000 */
[----:B------:R-:W0:Y:S01]  /*0080*/  LDC.64 R2, c[0x0][0x388] ;  /* 0x0000e200ff027b82 */ /* 0x000e220000000a00 */
[----:B------:R-:W1:Y:S01]  /*0090*/  LDCU.64 UR6, c[0x0][0x358] ;  /* 0x00006b00ff0677ac */ /* 0x000e620008000a00 */
[----:B------:R-:W-:-:S06]  /*00a0*/  USHF.L.U32 UR4, UR5, 0x6, URZ ;  /* 0x0000000605047899 */ /* 0x000fcc00080006ff */
[----:B------:R-:W2:Y:S01]  /*00b0*/  LDC.64 R4, c[0x0][0x380] ;  /* 0x0000e000ff047b82 */ /* 0x000ea20000000a00 */
[----:B------:R-:W-:-:S05]  /*00c0*/  LOP3.LUT R7, R7, UR4, RZ, 0xfc, !PT ;  /* 0x0000000407077c12 */ /* 0x000fca000f8efcff */
[----:B0-----:R-:W-:-:S06]  /*00d0*/  IMAD.WIDE.U32 R2, R7, 0x4, R2 ;  /* 0x0000000407027825 */ /* 0x001fcc00078e0002 */
[----:B-1----:R-:W3:Y:S01]  /*00e0*/  LDG.E.CONSTANT R2, desc[UR6][R2.64] ;  /* 0x0000000602027981 */ /* 0x002ee2000c1e9900 */
[----:B--2---:R-:W-:Y:S01]  /*00f0*/  IMAD.WIDE.U32 R4, R7, 0x4, R4 ;  /* 0x0000000407047825 */ /* 0x004fe200078e0004 */
[----:B---3--:R-:W0:Y:S04]  /*0100*/  FRND.CEIL R9, R2 ;  /* 0x0000000200097307 */ /* 0x008e280000209000 */
[----:B0-----:R-:W-:Y:S01]  /*0110*/  STG.E desc[UR6][R4.64], R9 ;  /* 0x0000000904007986 */ /* 0x001fe2000c101906 */
[----:B------:R-:W-:Y:S05]  /*0120*/  EXIT ;  /* 0x000000000000794d */ /* 0x000fea0003800000 */
.L_x_0:
[----:B------:R-:W-:-:S00]  /*0130*/  BRA `(.L_x_0) ;  /* 0xfffffffc00fc7947 */ /* 0x000fc0000383ffff */
[----:B------:R-:W-:-:S00]  /*0140*/  NOP ;  /* 0x0000000000007918 */ /* 0x000fc00000000000 */
        /* <DEDUP_REMOVED lines=11> */
.L_x_1:


//--------------------- .nv.shared.reserved.0     --------------------------
	.section	.nv.shared.reserved.0,"aw",@nobits
	.weak		__nv_reservedSMEM_offset_0_alias
	.size		__nv_reservedSMEM_offset_0_alias, 0, 64
	.other		__nv_reservedSMEM_offset_0_alias,@"STO_CUDA_RESERVED_SHARED STV_DEFAULT"
__nv_reservedSMEM_offset_0_alias:
	.zero		0
	.zero		64


//--------------------- .nv.constant0.default_function_kernel --------------------------
	.section	.nv.constant0.default_function_kernel,"a",@progbits
	.sectionflags	@""
	.align	4
.nv.constant0.default_function_kernel:
	.zero		912


//--------------------- SYMBOLS --------------------------

	.type		.nv.reservedSmem.offset0,@object
	.size		.nv.reservedSmem.offset0,0x4
